	.headerflags	@"EF_CUDA_TEXMODE_UNIFIED EF_CUDA_64BIT_ADDRESS EF_CUDA_ACCELERATORS EF_CUDA_SM90 EF_CUDA_VIRTUAL_SM(EF_CUDA_SM90)"
	.elftype	@"ET_EXEC"


//--------------------- .nv.info                  --------------------------
	.section	.nv.info,"",@"SHT_CUDA_INFO"
	.align	4


	//----- nvinfo : EIATTR_REGCOUNT
	.align		4
        /*0000*/ 	.byte	0x04, 0x2f
        /*0002*/ 	.short	(.L_3 - .L_2)
	.align		4
.L_2:
        /*0004*/ 	.word	index@(triton_poi_fused__native_batch_norm_legit_no_training_leaky_relu_0)
        /*0008*/ 	.word	0x00000012


	//----- nvinfo : EIATTR_MIN_STACK_SIZE
	.align		4
.L_3:
        /*000c*/ 	.byte	0x04, 0x12
        /*000e*/ 	.short	(.L_5 - .L_4)
	.align		4
.L_4:
        /*0010*/ 	.word	index@(triton_poi_fused__native_batch_norm_legit_no_training_leaky_relu_0)
        /*0014*/ 	.word	0x00000000


	//----- nvinfo : EIATTR_FRAME_SIZE
	.align		4
.L_5:
        /*0018*/ 	.byte	0x04, 0x11
        /*001a*/ 	.short	(.L_7 - .L_6)
	.align		4
.L_6:
        /*001c*/ 	.word	index@(triton_poi_fused__native_batch_norm_legit_no_training_leaky_relu_0)
        /*0020*/ 	.word	0x00000000


	//----- nvinfo : EIATTR_MIN_STACK_SIZE
	.align		4
.L_7:
        /*0024*/ 	.byte	0x04, 0x12
        /*0026*/ 	.short	(.L_9 - .L_8)
	.align		4
.L_8:
        /*0028*/ 	.word	index@(triton_poi_fused__native_batch_norm_legit_no_training_leaky_relu_0)
        /*002c*/ 	.word	0x00000000
.L_9:


//--------------------- .nv.info.triton_poi_fused__native_batch_norm_legit_no_training_leaky_relu_0 --------------------------
	.section	.nv.info.triton_poi_fused__native_batch_norm_legit_no_training_leaky_relu_0,"",@"SHT_CUDA_INFO"
	.sectionflags	@""
	.align	4


	//----- nvinfo : EIATTR_CUDA_API_VERSION
	.align		4
        /*0000*/ 	.byte	0x04, 0x37
        /*0002*/ 	.short	(.L_11 - .L_10)
.L_10:
        /*0004*/ 	.word	0x0000007c


	//----- nvinfo : EIATTR_KPARAM_INFO
	.align		4
.L_11:
        /*0008*/ 	.byte	0x04, 0x17
        /*000a*/ 	.short	(.L_13 - .L_12)
.L_12:
        /*000c*/ 	.word	0x00000000
        /*0010*/ 	.short	0x0006
        /*0012*/ 	.short	0x0030
        /*0014*/ 	.byte	0x00, 0xf0, 0x11, 0x00


	//----- nvinfo : EIATTR_KPARAM_INFO
	.align		4
.L_13:
        /*0018*/ 	.byte	0x04, 0x17
        /*001a*/ 	.short	(.L_15 - .L_14)
.L_14:
        /*001c*/ 	.word	0x00000000
        /*0020*/ 	.short	0x0005
        /*0022*/ 	.short	0x0028
        /*0024*/ 	.byte	0x00, 0xf4, 0x21, 0x00


	//----- nvinfo : EIATTR_KPARAM_INFO
	.align		4
.L_15:
        /*0028*/ 	.byte	0x04, 0x17
        /*002a*/ 	.short	(.L_17 - .L_16)
.L_16:
        /*002c*/ 	.word	0x00000000
        /*0030*/ 	.short	0x0004
        /*0032*/ 	.short	0x0020
        /*0034*/ 	.byte	0x00, 0xf4, 0x21, 0x00


	//----- nvinfo : EIATTR_KPARAM_INFO
	.align		4
.L_17:
        /*0038*/ 	.byte	0x04, 0x17
        /*003a*/ 	.short	(.L_19 - .L_18)
.L_18:
        /*003c*/ 	.word	0x00000000
        /*0040*/ 	.short	0x0003
        /*0042*/ 	.short	0x0018
        /*0044*/ 	.byte	0x00, 0xf4, 0x21, 0x00


	//----- nvinfo : EIATTR_KPARAM_INFO
	.align		4
.L_19:
        /*0048*/ 	.byte	0x04, 0x17
        /*004a*/ 	.short	(.L_21 - .L_20)
.L_20:
        /*004c*/ 	.word	0x00000000
        /*0050*/ 	.short	0x0002
        /*0052*/ 	.short	0x0010
        /*0054*/ 	.byte	0x00, 0xf4, 0x21, 0x00


	//----- nvinfo : EIATTR_KPARAM_INFO
	.align		4
.L_21:
        /*0058*/ 	.byte	0x04, 0x17
        /*005a*/ 	.short	(.L_23 - .L_22)
.L_22:
        /*005c*/ 	.word	0x00000000
        /*0060*/ 	.short	0x0001
        /*0062*/ 	.short	0x0008
        /*0064*/ 	.byte	0x00, 0xf4, 0x21, 0x00


	//----- nvinfo : EIATTR_KPARAM_INFO
	.align		4
.L_23:
        /*0068*/ 	.byte	0x04, 0x17
        /*006a*/ 	.short	(.L_25 - .L_24)
.L_24:
        /*006c*/ 	.word	0x00000000
        /*0070*/ 	.short	0x0000
        /*0072*/ 	.short	0x0000
        /*0074*/ 	.byte	0x00, 0xf4, 0x21, 0x00


	//----- nvinfo : EIATTR_SPARSE_MMA_MASK
	.align		4
.L_25:
        /*0078*/ 	.byte	0x03, 0x50
        /*007a*/ 	.short	0x0000


	//----- nvinfo : EIATTR_MAXREG_COUNT
	.align		4
        /*007c*/ 	.byte	0x03, 0x1b
        /*007e*/ 	.short	0x00ff


	//----- nvinfo : EIATTR_EXIT_INSTR_OFFSETS
	.align		4
        /*0080*/ 	.byte	0x04, 0x1c
        /*0082*/ 	.short	(.L_27 - .L_26)


	//   ....[0]....
.L_26:
        /*0084*/ 	.word	0x00000320


	//   ....[1]....
        /*0088*/ 	.word	0x00000340


	//----- nvinfo : EIATTR_REQNTID
	.align		4
.L_27:
        /*008c*/ 	.byte	0x04, 0x10
        /*008e*/ 	.short	(.L_29 - .L_28)
.L_28:
        /*0090*/ 	.word	0x00000080
        /*0094*/ 	.word	0x00000001
        /*0098*/ 	.word	0x00000001


	//----- nvinfo : EIATTR_CBANK_PARAM_SIZE
	.align		4
.L_29:
        /*009c*/ 	.byte	0x03, 0x19
        /*009e*/ 	.short	0x0034


	//----- nvinfo : EIATTR_PARAM_CBANK
	.align		4
        /*00a0*/ 	.byte	0x04, 0x0a
        /*00a2*/ 	.short	(.L_31 - .L_30)
	.align		4
.L_30:
        /*00a4*/ 	.word	index@(.nv.constant0.triton_poi_fused__native_batch_norm_legit_no_training_leaky_relu_0)
        /*00a8*/ 	.short	0x0210
        /*00aa*/ 	.short	0x0034


	//----- nvinfo : EIATTR_SW_WAR
	.align		4
.L_31:
        /*00ac*/ 	.byte	0x04, 0x36
        /*00ae*/ 	.short	(.L_33 - .L_32)
.L_32:
        /*00b0*/ 	.word	0x00000008
.L_33:


//--------------------- .nv.callgraph             --------------------------
	.section	.nv.callgraph,"",@"SHT_CUDA_CALLGRAPH"
	.align	4
	.sectionentsize	8
	.align		4
        /*0000*/ 	.word	0x00000000
	.align		4
        /*0004*/ 	.word	0xffffffff
	.align		4
        /*0008*/ 	.word	0x00000000
	.align		4
        /*000c*/ 	.word	0xfffffffe
	.align		4
        /*0010*/ 	.word	0x00000000
	.align		4
        /*0014*/ 	.word	0xfffffffd
	.align		4
        /*0018*/ 	.word	0x00000000
	.align		4
        /*001c*/ 	.word	0xfffffffc


//--------------------- .nv.constant4             --------------------------
	.section	.nv.constant4,"a",@progbits
	.align	8
	.align		8
.nv.constant4:
        /*0000*/ 	.dword	_$_str
	.align		8
        /*0008*/ 	.dword	_$_str_$_2


//--------------------- .text.triton_poi_fused__native_batch_norm_legit_no_training_leaky_relu_0 --------------------------
	.section	.text.triton_poi_fused__native_batch_norm_legit_no_training_leaky_relu_0,"ax",@progbits
	.align	128
        .global         triton_poi_fused__native_batch_norm_legit_no_training_leaky_relu_0
        .type           triton_poi_fused__native_batch_norm_legit_no_training_leaky_relu_0,@function
        .size           triton_poi_fused__native_batch_norm_legit_no_training_leaky_relu_0,(.L_x_1 - triton_poi_fused__native_batch_norm_legit_no_training_leaky_relu_0)
        .other          triton_poi_fused__native_batch_norm_legit_no_training_leaky_relu_0,@"STO_CUDA_ENTRY STV_DEFAULT"
triton_poi_fused__native_batch_norm_legit_no_training_leaky_relu_0:
.text.triton_poi_fused__native_batch_norm_legit_no_training_leaky_relu_0:
[----:B------:R-:W0:Y:S01]  /*0000*/  LDC R1, c[0x0][0x28] ;  /* 0x00000a00ff017b82 */ /* 0x000e220000000800 */
[----:B------:R-:W1:Y:S07]  /*0010*/  S2R R0, SR_TID.X ;  /* 0x0000000000007919 */ /* 0x000e6e0000002100 */
[----:B------:R-:W2:Y:S01]  /*0020*/  LDC.64 R6, c[0x0][0x228] ;  /* 0x00008a00ff067b82 */ /* 0x000ea20000000a00 */
[----:B------:R-:W-:Y:S01]  /*0030*/  CS2R R14, SRZ ;  /* 0x00000000000e7805 */ /* 0x000fe2000001ff00 */
[----:B------:R-:W-:Y:S01]  /*0040*/  ULDC.64 UR4, c[0x0][0x208] ;  /* 0x0000820000047ab9 */ /* 0x000fe20000000a00 */
[----:B------:R-:W3:Y:S05]  /*0050*/  S2R R3, SR_CTAID.X ;  /* 0x0000000000037919 */ /* 0x000eea0000002500 */
[----:B------:R-:W4:Y:S08]  /*0060*/  LDC.64 R4, c[0x0][0x220] ;  /* 0x00008800ff047b82 */ /* 0x000f300000000a00 */
[----:B------:R-:W5:Y:S08]  /*0070*/  LDC.64 R8, c[0x0][0x230] ;  /* 0x00008c00ff087b82 */ /* 0x000f700000000a00 */
[----:B------:R-:W5:Y:S01]  /*0080*/  LDC.64 R10, c[0x0][0x238] ;  /* 0x00008e00ff0a7b82 */ /* 0x000f620000000a00 */
[----:B-1----:R-:W-:-:S02]  /*0090*/  LOP3.LUT R0, R0, 0x7f, RZ, 0xc0, !PT ;  /* 0x0000007f00007812 */ /* 0x002fc400078ec0ff */
[----:B---3--:R-:W-:Y:S02]  /*00a0*/  SHF.R.S32.HI R2, RZ, 0x18, R3 ;  /* 0x00000018ff027819 */ /* 0x008fe40000011403 */
[----:B------:R-:W-:Y:S02]  /*00b0*/  LEA R0, R3, R0, 0x7 ;  /* 0x0000000003007211 */ /* 0x000fe400078e38ff */
[----:B------:R-:W-:Y:S02]  /*00c0*/  SGXT R3, R2, 0x1 ;  /* 0x000000010203781a */ /* 0x000fe40000000200 */
[----:B------:R-:W-:Y:S02]  /*00d0*/  ISETP.GE.AND P0, PT, R0, 0x100, PT ;  /* 0x000001000000780c */ /* 0x000fe40003f06270 */
[----:B------:R-:W-:-:S04]  /*00e0*/  LEA.HI R3, R3, R0, RZ, 0x4 ;  /* 0x0000000003037211 */ /* 0x000fc800078f20ff */
[----:B------:R-:W-:-:S04]  /*00f0*/  SHF.R.S32.HI R3, RZ, 0x4, R3 ;  /* 0x00000004ff037819 */ /* 0x000fc80000011403 */
[----:B------:R-:W-:-:S04]  /*0100*/  LEA.HI R2, R3, R3, RZ, 0x2 ;  /* 0x0000000303027211 */ /* 0x000fc800078f10ff */
[----:B------:R-:W-:-:S04]  /*0110*/  LOP3.LUT R2, R2, 0xfffffffc, RZ, 0xc0, !PT ;  /* 0xfffffffc02027812 */ /* 0x000fc800078ec0ff */
[----:B------:R-:W-:Y:S02]  /*0120*/  IADD3 R13, R3, -R2, RZ ;  /* 0x80000002030d7210 */ /* 0x000fe40007ffe0ff */
[----:B------:R-:W1:Y:S03]  /*0130*/  LDC.64 R2, c[0x0][0x218] ;  /* 0x00008600ff027b82 */ /* 0x000e660000000a00 */
[----:B--2---:R-:W-:-:S05]  /*0140*/  IMAD.WIDE R6, R13, 0x4, R6 ;  /* 0x000000040d067825 */ /* 0x004fca00078e0206 */
[----:B------:R5:W2:Y:S01]  /*0150*/  @!P0 LDG.E.EL R14, desc[UR4][R6.64] ;  /* 0x00000004060e8981 */ /* 0x000aa2000c2e1900 */
[----:B------:R-:W-:Y:S01]  /*0160*/  HFMA2.MMA R12, -RZ, RZ, 0, 0 ;  /* 0x00000000ff0c7435 */ /* 0x000fe200000001ff */
[----:B----4-:R-:W-:-:S05]  /*0170*/  IMAD.WIDE R4, R13, 0x4, R4 ;  /* 0x000000040d047825 */ /* 0x010fca00078e0204 */
[----:B------:R-:W3:Y:S01]  /*0180*/  @!P0 LDG.E.EL R15, desc[UR4][R4.64] ;  /* 0x00000004040f8981 */ /* 0x000ee2000c2e1900 */
[----:B-----5:R-:W-:-:S04]  /*0190*/  IMAD.WIDE R6, R13, 0x4, R8 ;  /* 0x000000040d067825 */ /* 0x020fc800078e0208 */
[----:B-1----:R-:W-:-:S04]  /*01a0*/  IMAD.WIDE R2, R0, 0x4, R2 ;  /* 0x0000000400027825 */ /* 0x002fc800078e0202 */
[----:B0-----:R-:W-:Y:S01]  /*01b0*/  IMAD.WIDE R8, R13, 0x4, R10 ;  /* 0x000000040d087825 */ /* 0x001fe200078e020a */
[----:B------:R0:W3:Y:S01]  /*01c0*/  @!P0 LDG.E R12, desc[UR4][R2.64] ;  /* 0x00000004020c8981 */ /* 0x0000e2000c1e1900 */
[----:B------:R-:W-:-:S06]  /*01d0*/  CS2R R10, SRZ ;  /* 0x00000000000a7805 */ /* 0x000fcc000001ff00 */
[----:B------:R-:W4:Y:S04]  /*01e0*/  @!P0 LDG.E.EL R10, desc[UR4][R6.64] ;  /* 0x00000004060a8981 */ /* 0x000f28000c2e1900 */
[----:B------:R-:W4:Y:S01]  /*01f0*/  @!P0 LDG.E.EL R11, desc[UR4][R8.64] ;  /* 0x00000004080b8981 */ /* 0x000f22000c2e1900 */
[----:B0-----:R-:W-:Y:S01]  /*0200*/  MOV R2, 0x3e800000 ;  /* 0x3e80000000027802 */ /* 0x001fe20000000f00 */
[----:B--2---:R-:W-:-:S04]  /*0210*/  FADD R14, R14, 9.9999997473787516356e-06 ;  /* 0x3727c5ac0e0e7421 */ /* 0x004fc80000000000 */
[----:B------:R-:W0:Y:S02]  /*0220*/  MUFU.SQRT R13, R14 ;  /* 0x0000000e000d7308 */ /* 0x000e240000002000 */
[C---:B0-----:R-:W-:Y:S02]  /*0230*/  FSETP.GT.AND P1, PT, R13.reuse, 8.50705917302346158658e+37, PT ;  /* 0x7e8000000d00780b */ /* 0x041fe40003f24000 */
[----:B------:R-:W-:-:S11]  /*0240*/  FSETP.GEU.AND P2, PT, R13, 1.175494350822287508e-38, PT ;  /* 0x008000000d00780b */ /* 0x000fd60003f4e000 */
[----:B------:R-:W-:-:S04]  /*0250*/  @P1 FMUL R13, R13, 0.25 ;  /* 0x3e8000000d0d1820 */ /* 0x000fc80000400000 */
[----:B------:R-:W-:-:S06]  /*0260*/  @!P2 FMUL R13, R13, 16777216 ;  /* 0x4b8000000d0da820 */ /* 0x000fcc0000400000 */
[----:B------:R-:W0:Y:S01]  /*0270*/  MUFU.RCP R13, R13 ;  /* 0x0000000d000d7308 */ /* 0x000e220000001000 */
[----:B------:R-:W-:Y:S01]  /*0280*/  FSEL R2, R2, 1, P1 ;  /* 0x3f80000002027808 */ /* 0x000fe20000800000 */
[----:B---3--:R-:W-:-:S04]  /*0290*/  FADD R12, -R15, R12 ;  /* 0x0000000c0f0c7221 */ /* 0x008fc80000000100 */
[----:B------:R-:W-:-:S04]  /*02a0*/  @!P2 FMUL R2, R2, 16777216 ;  /* 0x4b8000000202a820 */ /* 0x000fc80000400000 */
[----:B0-----:R-:W-:Y:S02]  /*02b0*/  FMUL R5, R13, R2 ;  /* 0x000000020d057220 */ /* 0x001fe40000400000 */
[----:B------:R-:W0:Y:S02]  /*02c0*/  LDC.64 R2, c[0x0][0x210] ;  /* 0x00008400ff027b82 */ /* 0x000e240000000a00 */
[----:B------:R-:W-:-:S04]  /*02d0*/  FMUL R12, R12, R5 ;  /* 0x000000050c0c7220 */ /* 0x000fc80000400000 */
[----:B----4-:R-:W-:-:S05]  /*02e0*/  FFMA R11, R12, R10, R11 ;  /* 0x0000000a0c0b7223 */ /* 0x010fca000000000b */
[----:B------:R-:W-:Y:S01]  /*02f0*/  FSETP.GT.AND P1, PT, R11, RZ, PT ;  /* 0x000000ff0b00720b */ /* 0x000fe20003f24000 */
[----:B0-----:R-:W-:-:S12]  /*0300*/  IMAD.WIDE R2, R0, 0x4, R2 ;  /* 0x0000000400027825 */ /* 0x001fd800078e0202 */
[----:B------:R-:W-:Y:S01]  /*0310*/  @!P1 FMUL R11, R11, 0.10000000149011611938 ;  /* 0x3dcccccd0b0b9820 */ /* 0x000fe20000400000 */
[----:B------:R-:W-:Y:S06]  /*0320*/  @P0 EXIT ;  /* 0x000000000000094d */ /* 0x000fec0003800000 */
[----:B------:R-:W-:Y:S01]  /*0330*/  STG.E desc[UR4][R2.64], R11 ;  /* 0x0000000b02007986 */ /* 0x000fe2000c101904 */
[----:B------:R-:W-:Y:S05]  /*0340*/  EXIT ;  /* 0x000000000000794d */ /* 0x000fea0003800000 */
.L_x_0:
[----:B------:R-:W-:-:S00]  /*0350*/  BRA `(.L_x_0) ;  /* 0xfffffffc00fc7947 */ /* 0x000fc0000383ffff */
[----:B------:R-:W-:-:S00]  /*0360*/  NOP ;  /* 0x0000000000007918 */ /* 0x000fc00000000000 */
        /* <DEDUP_REMOVED lines=9> */
.L_x_1:


//--------------------- .nv.global.init           --------------------------
	.section	.nv.global.init,"aw",@progbits
.nv.global.init:
	.type		_$_str,@object
	.size		_$_str,(_$_str_$_2 - _$_str)
_$_str:
        /*0000*/ 	.byte	0x5f, 0x5f, 0x43, 0x55, 0x44, 0x41, 0x5f, 0x46, 0x54, 0x5a, 0x00
	.type		_$_str_$_2,@object
	.size		_$_str_$_2,(.L_1 - _$_str_$_2)
_$_str_$_2:
        /*000b*/ 	.byte	0x5f, 0x5f, 0x43, 0x55, 0x44, 0x41, 0x5f, 0x50, 0x52, 0x45, 0x43, 0x5f, 0x53, 0x51, 0x52, 0x54
        /*001b*/ 	.byte	0x00
.L_1:


//--------------------- .nv.constant0.triton_poi_fused__native_batch_norm_legit_no_training_leaky_relu_0 --------------------------
	.section	.nv.constant0.triton_poi_fused__native_batch_norm_legit_no_training_leaky_relu_0,"a",@progbits
	.sectionflags	@""
	.align	4
.nv.constant0.triton_poi_fused__native_batch_norm_legit_no_training_leaky_relu_0:
	.zero		580
